//
// Generated by NVIDIA NVVM Compiler
//
// Compiler Build ID: CL-36424714
// Cuda compilation tools, release 13.0, V13.0.88
// Based on NVVM 20.0.0
//

.version 9.0
.target sm_100
.address_size 64

	// .globl	_Z11convolutionPiS_S_iii

.visible .entry _Z11convolutionPiS_S_iii(
	.param .u64 .ptr .align 1 _Z11convolutionPiS_S_iii_param_0,
	.param .u64 .ptr .align 1 _Z11convolutionPiS_S_iii_param_1,
	.param .u64 .ptr .align 1 _Z11convolutionPiS_S_iii_param_2,
	.param .u32 _Z11convolutionPiS_S_iii_param_3,
	.param .u32 _Z11convolutionPiS_S_iii_param_4,
	.param .u32 _Z11convolutionPiS_S_iii_param_5
)
{
	.reg .pred 	%p<19>;
	.reg .b32 	%r<167>;
	.reg .b64 	%rd<45>;

	ld.param.u64 	%rd10, [_Z11convolutionPiS_S_iii_param_0];
	ld.param.u64 	%rd11, [_Z11convolutionPiS_S_iii_param_1];
	ld.param.u64 	%rd9, [_Z11convolutionPiS_S_iii_param_2];
	ld.param.u32 	%r40, [_Z11convolutionPiS_S_iii_param_3];
	ld.param.u32 	%r42, [_Z11convolutionPiS_S_iii_param_4];
	ld.param.u32 	%r39, [_Z11convolutionPiS_S_iii_param_5];
	cvta.to.global.u64 	%rd1, %rd11;
	cvta.to.global.u64 	%rd2, %rd10;
	mov.u32 	%r43, %tid.y;
	mov.u32 	%r44, %tid.x;
	setp.eq.s32 	%p1, %r43, 0;
	add.s32 	%r45, %r42, -1;
	setp.ge.s32 	%p2, %r43, %r45;
	setp.eq.s32 	%p3, %r44, 0;
	or.pred  	%p4, %p1, %p3;
	or.pred  	%p5, %p4, %p2;
	add.s32 	%r46, %r40, -1;
	setp.ge.s32 	%p6, %r44, %r46;
	or.pred  	%p7, %p5, %p6;
	@%p7 bra 	$L__BB0_18;
	setp.lt.s32 	%p8, %r39, 1;
	mov.b32 	%r165, 0;
	@%p8 bra 	$L__BB0_17;
	add.s32 	%r49, %r43, -1;
	mad.lo.s32 	%r50, %r42, %r49, %r44;
	add.s32 	%r3, %r50, -1;
	and.b32  	%r4, %r39, 15;
	and.b32  	%r5, %r39, 7;
	and.b32  	%r6, %r39, 2147483632;
	and.b32  	%r7, %r39, 3;
	neg.s32 	%r8, %r6;
	add.s64 	%rd3, %rd2, 32;
	mov.b32 	%r151, 0;
	mov.u32 	%r165, %r151;
$L__BB0_3:
	setp.lt.u32 	%p9, %r39, 16;
	add.s32 	%r11, %r3, %r151;
	mul.lo.s32 	%r12, %r151, %r39;
	mov.b32 	%r160, 0;
	@%p9 bra 	$L__BB0_6;
	mul.wide.u32 	%rd12, %r12, 4;
	add.s64 	%rd13, %rd1, %rd12;
	add.s64 	%rd44, %rd13, 32;
	mov.u32 	%r153, %r11;
	mov.u32 	%r154, %r8;
$L__BB0_5:
	.pragma "nounroll";
	mul.wide.s32 	%rd14, %r153, 4;
	add.s64 	%rd15, %rd3, %rd14;
	ld.global.u32 	%r53, [%rd15+-32];
	ld.global.u32 	%r54, [%rd44+-32];
	mad.lo.s32 	%r55, %r54, %r53, %r165;
	ld.global.u32 	%r56, [%rd15+-28];
	ld.global.u32 	%r57, [%rd44+-28];
	mad.lo.s32 	%r58, %r57, %r56, %r55;
	ld.global.u32 	%r59, [%rd15+-24];
	ld.global.u32 	%r60, [%rd44+-24];
	mad.lo.s32 	%r61, %r60, %r59, %r58;
	ld.global.u32 	%r62, [%rd15+-20];
	ld.global.u32 	%r63, [%rd44+-20];
	mad.lo.s32 	%r64, %r63, %r62, %r61;
	ld.global.u32 	%r65, [%rd15+-16];
	ld.global.u32 	%r66, [%rd44+-16];
	mad.lo.s32 	%r67, %r66, %r65, %r64;
	ld.global.u32 	%r68, [%rd15+-12];
	ld.global.u32 	%r69, [%rd44+-12];
	mad.lo.s32 	%r70, %r69, %r68, %r67;
	ld.global.u32 	%r71, [%rd15+-8];
	ld.global.u32 	%r72, [%rd44+-8];
	mad.lo.s32 	%r73, %r72, %r71, %r70;
	ld.global.u32 	%r74, [%rd15+-4];
	ld.global.u32 	%r75, [%rd44+-4];
	mad.lo.s32 	%r76, %r75, %r74, %r73;
	ld.global.u32 	%r77, [%rd15];
	ld.global.u32 	%r78, [%rd44];
	mad.lo.s32 	%r79, %r78, %r77, %r76;
	ld.global.u32 	%r80, [%rd15+4];
	ld.global.u32 	%r81, [%rd44+4];
	mad.lo.s32 	%r82, %r81, %r80, %r79;
	ld.global.u32 	%r83, [%rd15+8];
	ld.global.u32 	%r84, [%rd44+8];
	mad.lo.s32 	%r85, %r84, %r83, %r82;
	ld.global.u32 	%r86, [%rd15+12];
	ld.global.u32 	%r87, [%rd44+12];
	mad.lo.s32 	%r88, %r87, %r86, %r85;
	ld.global.u32 	%r89, [%rd15+16];
	ld.global.u32 	%r90, [%rd44+16];
	mad.lo.s32 	%r91, %r90, %r89, %r88;
	ld.global.u32 	%r92, [%rd15+20];
	ld.global.u32 	%r93, [%rd44+20];
	mad.lo.s32 	%r94, %r93, %r92, %r91;
	ld.global.u32 	%r95, [%rd15+24];
	ld.global.u32 	%r96, [%rd44+24];
	mad.lo.s32 	%r97, %r96, %r95, %r94;
	ld.global.u32 	%r98, [%rd15+28];
	ld.global.u32 	%r99, [%rd44+28];
	mad.lo.s32 	%r165, %r99, %r98, %r97;
	add.s32 	%r154, %r154, 16;
	add.s32 	%r153, %r153, 16;
	add.s64 	%rd44, %rd44, 64;
	setp.ne.s32 	%p10, %r154, 0;
	mov.u32 	%r160, %r6;
	@%p10 bra 	$L__BB0_5;
$L__BB0_6:
	setp.eq.s32 	%p11, %r4, 0;
	@%p11 bra 	$L__BB0_16;
	add.s32 	%r101, %r4, -1;
	setp.lt.u32 	%p12, %r101, 7;
	@%p12 bra 	$L__BB0_9;
	add.s32 	%r102, %r11, %r160;
	mul.wide.s32 	%rd16, %r102, 4;
	add.s64 	%rd17, %rd2, %rd16;
	ld.global.u32 	%r103, [%rd17];
	add.s32 	%r104, %r160, %r12;
	mul.wide.u32 	%rd18, %r104, 4;
	add.s64 	%rd19, %rd1, %rd18;
	ld.global.u32 	%r105, [%rd19];
	mad.lo.s32 	%r106, %r105, %r103, %r165;
	ld.global.u32 	%r107, [%rd17+4];
	cvt.u64.u32 	%rd20, %r12;
	cvt.u64.u32 	%rd21, %r160;
	add.s64 	%rd22, %rd21, %rd20;
	shl.b64 	%rd23, %rd22, 2;
	add.s64 	%rd24, %rd1, %rd23;
	ld.global.u32 	%r108, [%rd24+4];
	mad.lo.s32 	%r109, %r108, %r107, %r106;
	ld.global.u32 	%r110, [%rd17+8];
	ld.global.u32 	%r111, [%rd24+8];
	mad.lo.s32 	%r112, %r111, %r110, %r109;
	ld.global.u32 	%r113, [%rd17+12];
	ld.global.u32 	%r114, [%rd24+12];
	mad.lo.s32 	%r115, %r114, %r113, %r112;
	ld.global.u32 	%r116, [%rd17+16];
	ld.global.u32 	%r117, [%rd24+16];
	mad.lo.s32 	%r118, %r117, %r116, %r115;
	ld.global.u32 	%r119, [%rd17+20];
	ld.global.u32 	%r120, [%rd24+20];
	mad.lo.s32 	%r121, %r120, %r119, %r118;
	ld.global.u32 	%r122, [%rd17+24];
	ld.global.u32 	%r123, [%rd24+24];
	mad.lo.s32 	%r124, %r123, %r122, %r121;
	ld.global.u32 	%r125, [%rd17+28];
	ld.global.u32 	%r126, [%rd24+28];
	mad.lo.s32 	%r165, %r126, %r125, %r124;
	add.s32 	%r160, %r160, 8;
$L__BB0_9:
	setp.eq.s32 	%p13, %r5, 0;
	@%p13 bra 	$L__BB0_16;
	add.s32 	%r128, %r5, -1;
	setp.lt.u32 	%p14, %r128, 3;
	@%p14 bra 	$L__BB0_12;
	add.s32 	%r129, %r11, %r160;
	mul.wide.s32 	%rd25, %r129, 4;
	add.s64 	%rd26, %rd2, %rd25;
	ld.global.u32 	%r130, [%rd26];
	add.s32 	%r131, %r160, %r12;
	mul.wide.u32 	%rd27, %r131, 4;
	add.s64 	%rd28, %rd1, %rd27;
	ld.global.u32 	%r132, [%rd28];
	mad.lo.s32 	%r133, %r132, %r130, %r165;
	ld.global.u32 	%r134, [%rd26+4];
	cvt.u64.u32 	%rd29, %r12;
	cvt.u64.u32 	%rd30, %r160;
	add.s64 	%rd31, %rd30, %rd29;
	shl.b64 	%rd32, %rd31, 2;
	add.s64 	%rd33, %rd1, %rd32;
	ld.global.u32 	%r135, [%rd33+4];
	mad.lo.s32 	%r136, %r135, %r134, %r133;
	ld.global.u32 	%r137, [%rd26+8];
	ld.global.u32 	%r138, [%rd33+8];
	mad.lo.s32 	%r139, %r138, %r137, %r136;
	ld.global.u32 	%r140, [%rd26+12];
	ld.global.u32 	%r141, [%rd33+12];
	mad.lo.s32 	%r165, %r141, %r140, %r139;
	add.s32 	%r160, %r160, 4;
$L__BB0_12:
	setp.eq.s32 	%p15, %r7, 0;
	@%p15 bra 	$L__BB0_16;
	setp.eq.s32 	%p16, %r7, 1;
	add.s32 	%r142, %r11, %r160;
	mul.wide.s32 	%rd34, %r142, 4;
	add.s64 	%rd7, %rd2, %rd34;
	ld.global.u32 	%r143, [%rd7];
	add.s32 	%r144, %r160, %r12;
	mul.wide.u32 	%rd35, %r144, 4;
	add.s64 	%rd36, %rd1, %rd35;
	ld.global.u32 	%r145, [%rd36];
	mad.lo.s32 	%r165, %r145, %r143, %r165;
	@%p16 bra 	$L__BB0_16;
	setp.eq.s32 	%p17, %r7, 2;
	ld.global.u32 	%r146, [%rd7+4];
	cvt.u64.u32 	%rd37, %r12;
	cvt.u64.u32 	%rd38, %r160;
	add.s64 	%rd39, %rd38, %rd37;
	shl.b64 	%rd40, %rd39, 2;
	add.s64 	%rd8, %rd1, %rd40;
	ld.global.u32 	%r147, [%rd8+4];
	mad.lo.s32 	%r165, %r147, %r146, %r165;
	@%p17 bra 	$L__BB0_16;
	ld.global.u32 	%r148, [%rd7+8];
	ld.global.u32 	%r149, [%rd8+8];
	mad.lo.s32 	%r165, %r149, %r148, %r165;
$L__BB0_16:
	add.s32 	%r151, %r151, 1;
	setp.ne.s32 	%p18, %r151, %r39;
	@%p18 bra 	$L__BB0_3;
$L__BB0_17:
	mad.lo.s32 	%r150, %r42, %r43, %r44;
	cvta.to.global.u64 	%rd41, %rd9;
	mul.wide.s32 	%rd42, %r150, 4;
	add.s64 	%rd43, %rd41, %rd42;
	st.global.u32 	[%rd43], %r165;
$L__BB0_18:
	ret;

}


// ===== COMPILED SASS (sm_100) =====

	.target	sm_100

	.elftype	@"ET_EXEC"


//--------------------- .note.nv.tkinfo           --------------------------
	.section	.note.nv.tkinfo,"",@"SHT_NOTE"
	.sectionflags	@"SHF_NOTE_NV_TKINFO"
	.tkinfo
        /*0018*/ 	.word	0x00000002
        /*0030*/ 	.string	""
        /*0030*/ 	.string	"ptxas"
        /*0030*/ 	.string	"Cuda compilation tools, release 13.0, V13.0.88"
        /*0030*/ 	.string	"Build cuda_13.0.r13.0/compiler.36424714_0"
        /*0030*/ 	.string	"-arch sm_100 -m 64 "



//--------------------- .note.nv.cuinfo           --------------------------
	.section	.note.nv.cuinfo,"",@"SHT_NOTE"
	.sectionflags	@"SHF_NOTE_NV_CUINFO"
        /*0018*/ 	.short	0x0002
        /*001a*/ 	.short	0x0064
        /*001c*/ 	.short	0x0082
	.zero		2


//--------------------- .nv.info                  --------------------------
	.section	.nv.info,"",@"SHT_CUDA_INFO"
	.align	4


	//----- nvinfo : EIATTR_REGCOUNT
	.align		4
        /*0000*/ 	.byte	0x04, 0x2f
        /*0002*/ 	.short	(.L_1 - .L_0)
	.align		4
.L_0:
        /*0004*/ 	.word	index@(_Z11convolutionPiS_S_iii)
        /*0008*/ 	.word	0x00000020


	//----- nvinfo : EIATTR_FRAME_SIZE
	.align		4
.L_1:
        /*000c*/ 	.byte	0x04, 0x11
        /*000e*/ 	.short	(.L_3 - .L_2)
	.align		4
.L_2:
        /*0010*/ 	.word	index@(_Z11convolutionPiS_S_iii)
        /*0014*/ 	.word	0x00000000


	//----- nvinfo : EIATTR_MIN_STACK_SIZE
	.align		4
.L_3:
        /*0018*/ 	.byte	0x04, 0x12
        /*001a*/ 	.short	(.L_5 - .L_4)
	.align		4
.L_4:
        /*001c*/ 	.word	index@(_Z11convolutionPiS_S_iii)
        /*0020*/ 	.word	0x00000000
.L_5:


//--------------------- .nv.compat                --------------------------
	.section	.nv.compat,"",@"SHT_CUDA_COMPAT_INFO"
	.align	4
        /*0000*/ 	.byte	0x02, 0x09, 0x00, 0x00, 0x02, 0x02, 0x01, 0x00, 0x02, 0x05, 0x05, 0x00, 0x03, 0x07, 0x01, 0x01
        /*0010*/ 	.byte	0x02, 0x03, 0x00, 0x00, 0x02, 0x06, 0x01, 0x00, 0x04, 0x0b, 0x08, 0x00, 0x09, 0x00, 0x00, 0x00
        /*0020*/ 	.byte	0x00, 0x00, 0x00, 0x00


//--------------------- .nv.info._Z11convolutionPiS_S_iii --------------------------
	.section	.nv.info._Z11convolutionPiS_S_iii,"",@"SHT_CUDA_INFO"
	.sectionflags	@""
	.align	4


	//----- nvinfo : EIATTR_CUDA_API_VERSION
	.align		4
        /*0000*/ 	.byte	0x04, 0x37
        /*0002*/ 	.short	(.L_7 - .L_6)
.L_6:
        /*0004*/ 	.word	0x00000082


	//----- nvinfo : EIATTR_KPARAM_INFO
	.align		4
.L_7:
        /*0008*/ 	.byte	0x04, 0x17
        /*000a*/ 	.short	(.L_9 - .L_8)
.L_8:
        /*000c*/ 	.word	0x00000000
        /*0010*/ 	.short	0x0005
        /*0012*/ 	.short	0x0020
        /*0014*/ 	.byte	0x00, 0xf0, 0x11, 0x00


	//----- nvinfo : EIATTR_KPARAM_INFO
	.align		4
.L_9:
        /*0018*/ 	.byte	0x04, 0x17
        /*001a*/ 	.short	(.L_11 - .L_10)
.L_10:
        /*001c*/ 	.word	0x00000000
        /*0020*/ 	.short	0x0004
        /*0022*/ 	.short	0x001c
        /*0024*/ 	.byte	0x00, 0xf0, 0x11, 0x00


	//----- nvinfo : EIATTR_KPARAM_INFO
	.align		4
.L_11:
        /*0028*/ 	.byte	0x04, 0x17
        /*002a*/ 	.short	(.L_13 - .L_12)
.L_12:
        /*002c*/ 	.word	0x00000000
        /*0030*/ 	.short	0x0003
        /*0032*/ 	.short	0x0018
        /*0034*/ 	.byte	0x00, 0xf0, 0x11, 0x00


	//----- nvinfo : EIATTR_KPARAM_INFO
	.align		4
.L_13:
        /*0038*/ 	.byte	0x04, 0x17
        /*003a*/ 	.short	(.L_15 - .L_14)
.L_14:
        /*003c*/ 	.word	0x00000000
        /*0040*/ 	.short	0x0002
        /*0042*/ 	.short	0x0010
        /*0044*/ 	.byte	0x00, 0xf5, 0x21, 0x00


	//----- nvinfo : EIATTR_KPARAM_INFO
	.align		4
.L_15:
        /*0048*/ 	.byte	0x04, 0x17
        /*004a*/ 	.short	(.L_17 - .L_16)
.L_16:
        /*004c*/ 	.word	0x00000000
        /*0050*/ 	.short	0x0001
        /*0052*/ 	.short	0x0008
        /*0054*/ 	.byte	0x00, 0xf5, 0x21, 0x00


	//----- nvinfo : EIATTR_KPARAM_INFO
	.align		4
.L_17:
        /*0058*/ 	.byte	0x04, 0x17
        /*005a*/ 	.short	(.L_19 - .L_18)
.L_18:
        /*005c*/ 	.word	0x00000000
        /*0060*/ 	.short	0x0000
        /*0062*/ 	.short	0x0000
        /*0064*/ 	.byte	0x00, 0xf5, 0x21, 0x00


	//----- nvinfo : EIATTR_SPARSE_MMA_MASK
	.align		4
.L_19:
        /*0068*/ 	.byte	0x03, 0x50
        /*006a*/ 	.short	0x0000


	//----- nvinfo : EIATTR_MAXREG_COUNT
	.align		4
        /*006c*/ 	.byte	0x03, 0x1b
        /*006e*/ 	.short	0x00ff


	//----- nvinfo : EIATTR_MERCURY_ISA_VERSION
	.align		4
        /*0070*/ 	.byte	0x03, 0x5f
        /*0072*/ 	.short	0x0101


	//----- nvinfo : EIATTR_VRC_CTA_INIT_COUNT
	.align		4
        /*0074*/ 	.byte	0x02, 0x4a
	.zero		1
	.zero		1


	//----- nvinfo : EIATTR_EXIT_INSTR_OFFSETS
	.align		4
        /*0078*/ 	.byte	0x04, 0x1c
        /*007a*/ 	.short	(.L_21 - .L_20)


	//   ....[0]....
.L_20:
        /*007c*/ 	.word	0x000000a0


	//   ....[1]....
        /*0080*/ 	.word	0x00000ce0


	//----- nvinfo : EIATTR_CBANK_PARAM_SIZE
	.align		4
.L_21:
        /*0084*/ 	.byte	0x03, 0x19
        /*0086*/ 	.short	0x0024


	//----- nvinfo : EIATTR_PARAM_CBANK
	.align		4
        /*0088*/ 	.byte	0x04, 0x0a
        /*008a*/ 	.short	(.L_23 - .L_22)
	.align		4
.L_22:
        /*008c*/ 	.word	index@(.nv.constant0._Z11convolutionPiS_S_iii)
        /*0090*/ 	.short	0x0380
        /*0092*/ 	.short	0x0024


	//----- nvinfo : EIATTR_SW_WAR
	.align		4
.L_23:
        /*0094*/ 	.byte	0x04, 0x36
        /*0096*/ 	.short	(.L_25 - .L_24)
.L_24:
        /*0098*/ 	.word	0x00000008
.L_25:


//--------------------- .nv.callgraph             --------------------------
	.section	.nv.callgraph,"",@"SHT_CUDA_CALLGRAPH"
	.align	4
	.sectionentsize	8
	.align		4
        /*0000*/ 	.word	0x00000000
	.align		4
        /*0004*/ 	.word	0xffffffff
	.align		4
        /*0008*/ 	.word	0x00000000
	.align		4
        /*000c*/ 	.word	0xfffffffe
	.align		4
        /*0010*/ 	.word	0x00000000
	.align		4
        /*0014*/ 	.word	0xfffffffd
	.align		4
        /*0018*/ 	.word	0x00000000
	.align		4
        /*001c*/ 	.word	0xfffffffc


//--------------------- .text._Z11convolutionPiS_S_iii --------------------------
	.section	.text._Z11convolutionPiS_S_iii,"ax",@progbits
	.align	128
        .global         _Z11convolutionPiS_S_iii
        .type           _Z11convolutionPiS_S_iii,@function
        .size           _Z11convolutionPiS_S_iii,(.L_x_8 - _Z11convolutionPiS_S_iii)
        .other          _Z11convolutionPiS_S_iii,@"STO_CUDA_ENTRY STV_DEFAULT"
_Z11convolutionPiS_S_iii:
.text._Z11convolutionPiS_S_iii:
[----:B------:R-:W-:Y:S01]  /*0000*/  LDC R1, c[0x0][0x37c] ;  /* 0x0000df00ff017b82 */ /* 0x000fe20000000800 */
[----:B------:R-:W0:Y:S01]  /*0010*/  S2R R0, SR_TID.X ;  /* 0x0000000000007919 */ /* 0x000e220000002100 */
[----:B------:R-:W1:Y:S01]  /*0020*/  LDCU.64 UR8, c[0x0][0x398] ;  /* 0x00007300ff0877ac */ /* 0x000e620008000a00 */
[----:B------:R-:W2:Y:S01]  /*0030*/  S2R R7, SR_TID.Y ;  /* 0x0000000000077919 */ /* 0x000ea20000002200 */
[----:B-1----:R-:W-:Y:S02]  /*0040*/  UIADD3 UR5, UPT, UPT, UR9, -0x1, URZ ;  /* 0xffffffff09057890 */ /* 0x002fe4000fffe0ff */
[----:B------:R-:W-:Y:S01]  /*0050*/  UIADD3 UR4, UPT, UPT, UR8, -0x1, URZ ;  /* 0xffffffff08047890 */ /* 0x000fe2000fffe0ff */
[----:B0-----:R-:W-:-:S04]  /*0060*/  ISETP.NE.AND P0, PT, R0, RZ, PT ;  /* 0x000000ff0000720c */ /* 0x001fc80003f05270 */
[----:B--2---:R-:W-:-:S04]  /*0070*/  ISETP.EQ.OR P0, PT, R7, RZ, !P0 ;  /* 0x000000ff0700720c */ /* 0x004fc80004702670 */
[----:B------:R-:W-:-:S04]  /*0080*/  ISETP.GE.OR P0, PT, R7, UR5, P0 ;  /* 0x0000000507007c0c */ /* 0x000fc80008706670 */
[----:B------:R-:W-:-:S13]  /*0090*/  ISETP.GE.OR P0, PT, R0, UR4, P0 ;  /* 0x0000000400007c0c */ /* 0x000fda0008706670 */
[----:B------:R-:W-:Y:S05]  /*00a0*/  @P0 EXIT ;  /* 0x000000000000094d */ /* 0x000fea0003800000 */
[----:B------:R-:W0:Y:S01]  /*00b0*/  LDC R8, c[0x0][0x3a0] ;  /* 0x0000e800ff087b82 */ /* 0x000e220000000800 */
[----:B------:R-:W1:Y:S01]  /*00c0*/  LDCU.64 UR10, c[0x0][0x358] ;  /* 0x00006b00ff0a77ac */ /* 0x000e620008000a00 */
[----:B------:R-:W-:Y:S01]  /*00d0*/  HFMA2 R14, -RZ, RZ, 0, 0 ;  /* 0x00000000ff0e7431 */ /* 0x000fe200000001ff */
[----:B0-----:R-:W-:-:S13]  /*00e0*/  ISETP.GE.AND P0, PT, R8, 0x1, PT ;  /* 0x000000010800780c */ /* 0x001fda0003f06270 */
[----:B-1----:R-:W-:Y:S05]  /*00f0*/  @!P0 BRA `(.L_x_0) ;  /* 0x0000000800e48947 */ /* 0x002fea0003800000 */
[----:B------:R-:W0:Y:S01]  /*0100*/  LDCU.64 UR6, c[0x0][0x380] ;  /* 0x00007000ff0677ac */ /* 0x000e220008000a00 */
[----:B------:R-:W-:Y:S01]  /*0110*/  IADD3 R3, PT, PT, R7, -0x1, RZ ;  /* 0xffffffff07037810 */ /* 0x000fe20007ffe0ff */
[----:B------:R-:W-:Y:S01]  /*0120*/  IMAD.MOV.U32 R14, RZ, RZ, RZ ;  /* 0x000000ffff0e7224 */ /* 0x000fe200078e00ff */
[C---:B------:R-:W-:Y:S01]  /*0130*/  LOP3.LUT R6, R8.reuse, 0x7ffffff0, RZ, 0xc0, !PT ;  /* 0x7ffffff008067812 */ /* 0x040fe200078ec0ff */
[----:B------:R-:W-:Y:S01]  /*0140*/  UMOV UR4, URZ ;  /* 0x000000ff00047c82 */ /* 0x000fe20008000000 */
[C---:B------:R-:W-:Y:S01]  /*0150*/  LOP3.LUT R17, R8.reuse, 0xf, RZ, 0xc0, !PT ;  /* 0x0000000f08117812 */ /* 0x040fe200078ec0ff */
[----:B------:R-:W-:Y:S01]  /*0160*/  IMAD R3, R3, UR9, R0 ;  /* 0x0000000903037c24 */ /* 0x000fe2000f8e0200 */
[C---:B------:R-:W-:Y:S02]  /*0170*/  LOP3.LUT R18, R8.reuse, 0x7, RZ, 0xc0, !PT ;  /* 0x0000000708127812 */ /* 0x040fe400078ec0ff */
[----:B------:R-:W-:Y:S02]  /*0180*/  LOP3.LUT R8, R8, 0x3, RZ, 0xc0, !PT ;  /* 0x0000000308087812 */ /* 0x000fe400078ec0ff */
[----:B------:R-:W-:-:S02]  /*0190*/  IADD3 R9, PT, PT, -R6, RZ, RZ ;  /* 0x000000ff06097210 */ /* 0x000fc40007ffe1ff */
[----:B------:R-:W-:Y:S01]  /*01a0*/  IADD3 R10, PT, PT, R3, -0x1, RZ ;  /* 0xffffffff030a7810 */ /* 0x000fe20007ffe0ff */
[----:B0-----:R-:W-:-:S04]  /*01b0*/  UIADD3 UR5, UP0, UPT, UR6, 0x20, URZ ;  /* 0x0000002006057890 */ /* 0x001fc8000ff1e0ff */
[----:B------:R-:W-:-:S12]  /*01c0*/  UIADD3.X UR8, UPT, UPT, URZ, UR7, URZ, UP0, !UPT ;  /* 0x00000007ff087290 */ /* 0x000fd800087fe4ff */
.L_x_6:
[----:B------:R-:W0:Y:S01]  /*01d0*/  LDCU UR6, c[0x0][0x3a0] ;  /* 0x00007400ff0677ac */ /* 0x000e220008000800 */
[----:B------:R-:W-:Y:S01]  /*01e0*/  VIADD R11, R10, UR4 ;  /* 0x000000040a0b7c36 */ /* 0x000fe20008000000 */
[----:B------:R-:W-:Y:S01]  /*01f0*/  MOV R16, RZ ;  /* 0x000000ff00107202 */ /* 0x000fe20000000f00 */
[----:B0-----:R-:W-:Y:S02]  /*0200*/  UISETP.GE.U32.AND UP1, UPT, UR6, 0x10, UPT ;  /* 0x000000100600788c */ /* 0x001fe4000bf26070 */
[----:B------:R-:W-:Y:S02]  /*0210*/  UIMAD UR13, UR4, UR6, URZ ;  /* 0x00000006040d72a4 */ /* 0x000fe4000f8e02ff */
[----:B------:R-:W-:-:S04]  /*0220*/  UIADD3 UR4, UPT, UPT, UR4, 0x1, URZ ;  /* 0x0000000104047890 */ /* 0x000fc8000fffe0ff */
[----:B------:R-:W-:Y:S01]  /*0230*/  UISETP.NE.AND UP0, UPT, UR4, UR6, UPT ;  /* 0x000000060400728c */ /* 0x000fe2000bf05270 */
[----:B------:R-:W-:Y:S10]  /*0240*/  BRA.U !UP1, `(.L_x_1) ;  /* 0x0000000509107547 */ /* 0x000ff4000b800000 */
[----:B------:R-:W0:Y:S01]  /*0250*/  LDCU.64 UR6, c[0x0][0x388] ;  /* 0x00007100ff0677ac */ /* 0x000e220008000a00 */
[----:B------:R-:W-:Y:S01]  /*0260*/  MOV R12, R11 ;  /* 0x0000000b000c7202 */ /* 0x000fe20000000f00 */
[----:B------:R-:W-:Y:S01]  /*0270*/  IMAD.MOV.U32 R13, RZ, RZ, R9 ;  /* 0x000000ffff0d7224 */ /* 0x000fe200078e0009 */
[----:B0-----:R-:W-:-:S04]  /*0280*/  UIMAD.WIDE.U32 UR6, UR13, 0x4, UR6 ;  /* 0x000000040d0678a5 */ /* 0x001fc8000f8e0006 */
[----:B------:R-:W-:-:S04]  /*0290*/  UIADD3 UR12, UP1, UPT, UR6, 0x20, URZ ;  /* 0x00000020060c7890 */ /* 0x000fc8000ff3e0ff */
[----:B------:R-:W-:Y:S02]  /*02a0*/  UIADD3.X UR6, UPT, UPT, URZ, UR7, URZ, UP1, !UPT ;  /* 0x00000007ff067290 */ /* 0x000fe40008ffe4ff */
[----:B------:R-:W-:-:S04]  /*02b0*/  MOV R15, UR12 ;  /* 0x0000000c000f7c02 */ /* 0x000fc80008000f00 */
[----:B------:R-:W-:-:S07]  /*02c0*/  MOV R16, UR6 ;  /* 0x0000000600107c02 */ /* 0x000fce0008000f00 */
.L_x_2:
[----:B------:R-:W-:Y:S01]  /*02d0*/  MOV R5, UR8 ;  /* 0x0000000800057c02 */ /* 0x000fe20008000f00 */
[----:B------:R-:W-:Y:S01]  /*02e0*/  IMAD.U32 R4, RZ, RZ, UR5 ;  /* 0x00000005ff047e24 */ /* 0x000fe2000f8e00ff */
[----:B------:R-:W-:Y:S01]  /*02f0*/  MOV R2, R15 ;  /* 0x0000000f00027202 */ /* 0x000fe20000000f00 */
[----:B------:R-:W-:Y:S02]  /*0300*/  IMAD.MOV.U32 R3, RZ, RZ, R16 ;  /* 0x000000ffff037224 */ /* 0x000fe400078e0010 */
[----:B------:R-:W-:-:S03]  /*0310*/  IMAD.WIDE R4, R12, 0x4, R4 ;  /* 0x000000040c047825 */ /* 0x000fc600078e0204 */
[----:B------:R-:W2:Y:S04]  /*0320*/  LDG.E R24, desc[UR10][R2.64+-0x20] ;  /* 0xffffe00a02187981 */ /* 0x000ea8000c1e1900 */
[----:B------:R-:W2:Y:S04]  /*0330*/  LDG.E R15, desc[UR10][R4.64+-0x20] ;  /* 0xffffe00a040f7981 */ /* 0x000ea8000c1e1900 */
[----:B------:R-:W3:Y:S04]  /*0340*/  LDG.E R25, desc[UR10][R2.64+-0x1c] ;  /* 0xffffe40a02197981 */ /* 0x000ee8000c1e1900 */
[----:B------:R-:W3:Y:S04]  /*0350*/  LDG.E R26, desc[UR10][R4.64+-0x1c] ;  /* 0xffffe40a041a7981 */ /* 0x000ee8000c1e1900 */
[----:B------:R-:W4:Y:S04]  /*0360*/  LDG.E R22, desc[UR10][R2.64+-0x18] ;  /* 0xffffe80a02167981 */ /* 0x000f28000c1e1900 */
[----:B------:R-:W4:Y:S04]  /*0370*/  LDG.E R23, desc[UR10][R4.64+-0x18] ;  /* 0xffffe80a04177981 */ /* 0x000f28000c1e1900 */
[----:B------:R-:W5:Y:S04]  /*0380*/  LDG.E R20, desc[UR10][R2.64+-0x14] ;  /* 0xffffec0a02147981 */ /* 0x000f68000c1e1900 */
[----:B------:R-:W5:Y:S04]  /*0390*/  LDG.E R21, desc[UR10][R4.64+-0x14] ;  /* 0xffffec0a04157981 */ /* 0x000f68000c1e1900 */
[----:B------:R-:W5:Y:S04]  /*03a0*/  LDG.E R16, desc[UR10][R2.64+-0x10] ;  /* 0xfffff00a02107981 */ /* 0x000f68000c1e1900 */
[----:B------:R-:W5:Y:S04]  /*03b0*/  LDG.E R19, desc[UR10][R4.64+-0x10] ;  /* 0xfffff00a04137981 */ /* 0x000f68000c1e1900 */
[----:B------:R-:W5:Y:S01]  /*03c0*/  LDG.E R27, desc[UR10][R2.64+0x1c] ;  /* 0x00001c0a021b7981 */ /* 0x000f62000c1e1900 */
[----:B--2---:R-:W-:-:S03]  /*03d0*/  IMAD R15, R15, R24, R14 ;  /* 0x000000180f0f7224 */ /* 0x004fc600078e020e */
[----:B------:R-:W2:Y:S04]  /*03e0*/  LDG.E R14, desc[UR10][R2.64+-0xc] ;  /* 0xfffff40a020e7981 */ /* 0x000ea8000c1e1900 */
[----:B------:R-:W2:Y:S01]  /*03f0*/  LDG.E R24, desc[UR10][R2.64] ;  /* 0x0000000a02187981 */ /* 0x000ea2000c1e1900 */
[----:B---3--:R-:W-:-:S03]  /*0400*/  IMAD R25, R26, R25, R15 ;  /* 0x000000191a197224 */ /* 0x008fc600078e020f */
[----:B------:R-:W2:Y:S01]  /*0410*/  LDG.E R15, desc[UR10][R4.64+-0xc] ;  /* 0xfffff40a040f7981 */ /* 0x000ea2000c1e1900 */
[----:B----4-:R-:W-:-:S03]  /*0420*/  IMAD R25, R23, R22, R25 ;  /* 0x0000001617197224 */ /* 0x010fc600078e0219 */
[----:B------:R-:W3:Y:S04]  /*0430*/  LDG.E R22, desc[UR10][R2.64+-0x8] ;  /* 0xfffff80a02167981 */ /* 0x000ee8000c1e1900 */
[----:B------:R-:W3:Y:S01]  /*0440*/  LDG.E R23, desc[UR10][R4.64+-0x8] ;  /* 0xfffff80a04177981 */ /* 0x000ee2000c1e1900 */
[----:B-----5:R-:W-:-:S03]  /*0450*/  IMAD R25, R21, R20, R25 ;  /* 0x0000001415197224 */ /* 0x020fc600078e0219 */
[----:B------:R-:W4:Y:S04]  /*0460*/  LDG.E R20, desc[UR10][R2.64+-0x4] ;  /* 0xfffffc0a02147981 */ /* 0x000f28000c1e1900 */
[----:B------:R-:W4:Y:S01]  /*0470*/  LDG.E R21, desc[UR10][R4.64+-0x4] ;  /* 0xfffffc0a04157981 */ /* 0x000f22000c1e1900 */
[----:B------:R-:W-:-:S03]  /*0480*/  IMAD R26, R19, R16, R25 ;  /* 0x00000010131a7224 */ /* 0x000fc600078e0219 */
[----:B------:R-:W5:Y:S04]  /*0490*/  LDG.E R25, desc[UR10][R4.64] ;  /* 0x0000000a04197981 */ /* 0x000f68000c1e1900 */
[----:B------:R-:W5:Y:S04]  /*04a0*/  LDG.E R19, desc[UR10][R2.64+0x4] ;  /* 0x0000040a02137981 */ /* 0x000f68000c1e1900 */
[----:B------:R-:W5:Y:S01]  /*04b0*/  LDG.E R16, desc[UR10][R4.64+0x4] ;  /* 0x0000040a04107981 */ /* 0x000f62000c1e1900 */
[----:B--2---:R-:W-:-:S03]  /*04c0*/  IMAD R14, R15, R14, R26 ;  /* 0x0000000e0f0e7224 */ /* 0x004fc600078e021a */
[----:B------:R-:W2:Y:S04]  /*04d0*/  LDG.E R15, desc[UR10][R2.64+0x8] ;  /* 0x0000080a020f7981 */ /* 0x000ea8000c1e1900 */
[----:B------:R-:W2:Y:S01]  /*04e0*/  LDG.E R26, desc[UR10][R4.64+0x1c] ;  /* 0x00001c0a041a7981 */ /* 0x000ea2000c1e1900 */
[----:B---3--:R-:W-:-:S03]  /*04f0*/  IMAD R22, R23, R22, R14 ;  /* 0x0000001617167224 */ /* 0x008fc600078e020e */
[----:B------:R-:W2:Y:S04]  /*0500*/  LDG.E R14, desc[UR10][R4.64+0x8] ;  /* 0x0000080a040e7981 */ /* 0x000ea8000c1e1900 */
[----:B------:R-:W3:Y:S01]  /*0510*/  LDG.E R23, desc[UR10][R4.64+0x10] ;  /* 0x0000100a04177981 */ /* 0x000ee2000c1e1900 */
[----:B----4-:R-:W-:-:S03]  /*0520*/  IMAD R22, R21, R20, R22 ;  /* 0x0000001415167224 */ /* 0x010fc600078e0216 */
[----:B------:R-:W4:Y:S01]  /*0530*/  LDG.E R21, desc[UR10][R2.64+0xc] ;  /* 0x00000c0a02157981 */ /* 0x000f22000c1e1900 */
[----:B-----5:R-:W-:-:S03]  /*0540*/  IMAD R24, R25, R24, R22 ;  /* 0x0000001819187224 */ /* 0x020fc600078e0216 */
[----:B------:R-:W4:Y:S04]  /*0550*/  LDG.E R20, desc[UR10][R4.64+0xc] ;  /* 0x00000c0a04147981 */ /* 0x000f28000c1e1900 */
[----:B------:R-:W3:Y:S01]  /*0560*/  LDG.E R22, desc[UR10][R2.64+0x10] ;  /* 0x0000100a02167981 */ /* 0x000ee2000c1e1900 */
[----:B------:R-:W-:-:S03]  /*0570*/  IMAD R28, R16, R19, R24 ;  /* 0x00000013101c7224 */ /* 0x000fc600078e0218 */
[----:B------:R-:W5:Y:S04]  /*0580*/  LDG.E R25, desc[UR10][R2.64+0x14] ;  /* 0x0000140a02197981 */ /* 0x000f68000c1e1900 */
[----:B------:R-:W5:Y:S04]  /*0590*/  LDG.E R24, desc[UR10][R4.64+0x14] ;  /* 0x0000140a04187981 */ /* 0x000f68000c1e1900 */
[----:B------:R-:W5:Y:S04]  /*05a0*/  LDG.E R16, desc[UR10][R2.64+0x18] ;  /* 0x0000180a02107981 */ /* 0x000f68000c1e1900 */
[----:B------:R-:W5:Y:S01]  /*05b0*/  LDG.E R19, desc[UR10][R4.64+0x18] ;  /* 0x0000180a04137981 */ /* 0x000f62000c1e1900 */
[----:B------:R-:W-:-:S04]  /*05c0*/  IADD3 R13, PT, PT, R13, 0x10, RZ ;  /* 0x000000100d0d7810 */ /* 0x000fc80007ffe0ff */
[----:B------:R-:W-:Y:S01]  /*05d0*/  ISETP.NE.AND P0, PT, R13, RZ, PT ;  /* 0x000000ff0d00720c */ /* 0x000fe20003f05270 */
[----:B------:R-:W-:Y:S02]  /*05e0*/  VIADD R12, R12, 0x10 ;  /* 0x000000100c0c7836 */ /* 0x000fe40000000000 */
[----:B--2---:R-:W-:-:S04]  /*05f0*/  IMAD R14, R14, R15, R28 ;  /* 0x0000000f0e0e7224 */ /* 0x004fc800078e021c */
[----:B----4-:R-:W-:-:S04]  /*0600*/  IMAD R14, R20, R21, R14 ;  /* 0x00000015140e7224 */ /* 0x010fc800078e020e */
[----:B---3--:R-:W-:Y:S01]  /*0610*/  IMAD R14, R23, R22, R14 ;  /* 0x00000016170e7224 */ /* 0x008fe200078e020e */
[----:B------:R-:W-:-:S03]  /*0620*/  IADD3 R15, P1, PT, R2, 0x40, RZ ;  /* 0x00000040020f7810 */ /* 0x000fc60007f3e0ff */
[----:B-----5:R-:W-:-:S04]  /*0630*/  IMAD R14, R24, R25, R14 ;  /* 0x00000019180e7224 */ /* 0x020fc800078e020e */
[----:B------:R-:W-:Y:S01]  /*0640*/  IMAD R14, R19, R16, R14 ;  /* 0x00000010130e7224 */ /* 0x000fe200078e020e */
[----:B------:R-:W-:-:S03]  /*0650*/  IADD3.X R16, PT, PT, RZ, R3, RZ, P1, !PT ;  /* 0x00000003ff107210 */ /* 0x000fc60000ffe4ff */
[----:B------:R-:W-:Y:S01]  /*0660*/  IMAD R14, R26, R27, R14 ;  /* 0x0000001b1a0e7224 */ /* 0x000fe200078e020e */
[----:B------:R-:W-:Y:S06]  /*0670*/  @P0 BRA `(.L_x_2) ;  /* 0xfffffffc00140947 */ /* 0x000fec000383ffff */
[----:B------:R-:W-:-:S07]  /*0680*/  MOV R16, R6 ;  /* 0x0000000600107202 */ /* 0x000fce0000000f00 */
.L_x_1:
[----:B------:R-:W-:-:S13]  /*0690*/  ISETP.NE.AND P0, PT, R17, RZ, PT ;  /* 0x000000ff1100720c */ /* 0x000fda0003f05270 */
[----:B------:R-:W-:Y:S05]  /*06a0*/  @!P0 BRA `(.L_x_3) ;  /* 0x0000000400748947 */ /* 0x000fea0003800000 */
[----:B------:R-:W-:Y:S02]  /*06b0*/  IADD3 R2, PT, PT, R17, -0x1, RZ ;  /* 0xffffffff11027810 */ /* 0x000fe40007ffe0ff */
[----:B------:R-:W-:Y:S02]  /*06c0*/  ISETP.NE.AND P0, PT, R18, RZ, PT ;  /* 0x000000ff1200720c */ /* 0x000fe40003f05270 */
[----:B------:R-:W-:-:S13]  /*06d0*/  ISETP.GE.U32.AND P1, PT, R2, 0x7, PT ;  /* 0x000000070200780c */ /* 0x000fda0003f26070 */
[----:B------:R-:W-:Y:S05]  /*06e0*/  @!P1 BRA `(.L_x_4) ;  /* 0x0000000000909947 */ /* 0x000fea0003800000 */
[----:B------:R-:W0:Y:S01]  /*06f0*/  LDC.64 R12, c[0x0][0x388] ;  /* 0x0000e200ff0c7b82 */ /* 0x000e220000000a00 */
[----:B------:R-:W-:Y:S01]  /*0700*/  IADD3 R5, PT, PT, R11, R16, RZ ;  /* 0x000000100b057210 */ /* 0x000fe20007ffe0ff */
[----:B------:R-:W-:-:S06]  /*0710*/  VIADD R15, R16, UR13 ;  /* 0x0000000d100f7c36 */ /* 0x000fcc0008000000 */
[----:B------:R-:W1:Y:S01]  /*0720*/  LDC.64 R2, c[0x0][0x380] ;  /* 0x0000e000ff027b82 */ /* 0x000e620000000a00 */
[----:B0-----:R-:W-:-:S05]  /*0730*/  IMAD.WIDE.U32 R12, R15, 0x4, R12 ;  /* 0x000000040f0c7825 */ /* 0x001fca00078e000c */
[----:B------:R-:W2:Y:S01]  /*0740*/  LDG.E R23, desc[UR10][R12.64] ;  /* 0x0000000a0c177981 */ /* 0x000ea2000c1e1900 */
[----:B-1----:R-:W-:Y:S02]  /*0750*/  IMAD.WIDE R2, R5, 0x4, R2 ;  /* 0x0000000405027825 */ /* 0x002fe400078e0202 */
[----:B------:R-:W0:Y:S03]  /*0760*/  LDC.64 R4, c[0x0][0x388] ;  /* 0x0000e200ff047b82 */ /* 0x000e260000000a00 */
[----:B------:R-:W2:Y:S01]  /*0770*/  LDG.E R21, desc[UR10][R2.64] ;  /* 0x0000000a02157981 */ /* 0x000ea2000c1e1900 */
[----:B------:R-:W-:-:S03]  /*0780*/  IADD3 R15, P1, PT, R16, UR13, RZ ;  /* 0x0000000d100f7c10 */ /* 0x000fc6000ff3e0ff */
[----:B------:R-:W3:Y:S01]  /*0790*/  LDG.E R19, desc[UR10][R2.64+0x8] ;  /* 0x0000080a02137981 */ /* 0x000ee2000c1e1900 */
[----:B------:R-:W-:-:S03]  /*07a0*/  IADD3.X R20, PT, PT, RZ, RZ, RZ, P1, !PT ;  /* 0x000000ffff147210 */ /* 0x000fc60000ffe4ff */
[----:B------:R-:W4:Y:S04]  /*07b0*/  LDG.E R12, desc[UR10][R2.64+0xc] ;  /* 0x00000c0a020c7981 */ /* 0x000f28000c1e1900 */
[----:B------:R-:W5:Y:S01]  /*07c0*/  LDG.E R25, desc[UR10][R2.64+0x1c] ;  /* 0x00001c0a02197981 */ /* 0x000f62000c1e1900 */
[----:B0-----:R-:W-:-:S04]  /*07d0*/  LEA R4, P1, R15, R4, 0x2 ;  /* 0x000000040f047211 */ /* 0x001fc800078210ff */
[----:B------:R-:W-:Y:S02]  /*07e0*/  LEA.HI.X R5, R15, R5, R20, 0x2, P1 ;  /* 0x000000050f057211 */ /* 0x000fe400008f1414 */
[----:B------:R-:W3:Y:S04]  /*07f0*/  LDG.E R15, desc[UR10][R2.64+0x4] ;  /* 0x0000040a020f7981 */ /* 0x000ee8000c1e1900 */
[----:B------:R-:W3:Y:S04]  /*0800*/  LDG.E R20, desc[UR10][R4.64+0x4] ;  /* 0x0000040a04147981 */ /* 0x000ee8000c1e1900 */
        /* <DEDUP_REMOVED lines=8> */
[----:B------:R-:W2:Y:S04]  /*0890*/  LDG.E R21, desc[UR10][R2.64+0x14] ;  /* 0x0000140a02157981 */ /* 0x000ea8000c1e1900 */
[----:B------:R-:W2:Y:S01]  /*08a0*/  LDG.E R14, desc[UR10][R2.64+0x18] ;  /* 0x0000180a020e7981 */ /* 0x000ea2000c1e1900 */
[----:B---3--:R-:W-:-:S04]  /*08b0*/  IMAD R15, R15, R20, R29 ;  /* 0x000000140f0f7224 */ /* 0x008fc800078e021d */
[----:B----4-:R-:W-:-:S04]  /*08c0*/  IMAD R15, R19, R22, R15 ;  /* 0x00000016130f7224 */ /* 0x010fc800078e020f */
[----:B-----5:R-:W-:Y:S01]  /*08d0*/  IMAD R12, R12, R13, R15 ;  /* 0x0000000d0c0c7224 */ /* 0x020fe200078e020f */
[----:B------:R-:W-:-:S03]  /*08e0*/  IADD3 R16, PT, PT, R16, 0x8, RZ ;  /* 0x0000000810107810 */ /* 0x000fc60007ffe0ff */
[----:B--2---:R-:W-:-:S04]  /*08f0*/  IMAD R12, R23, R24, R12 ;  /* 0x00000018170c7224 */ /* 0x004fc800078e020c */
[----:B------:R-:W-:-:S04]  /*0900*/  IMAD R12, R21, R26, R12 ;  /* 0x0000001a150c7224 */ /* 0x000fc800078e020c */
[----:B------:R-:W-:-:S04]  /*0910*/  IMAD R14, R14, R27, R12 ;  /* 0x0000001b0e0e7224 */ /* 0x000fc800078e020c */
[----:B------:R-:W-:-:S07]  /*0920*/  IMAD R14, R25, R28, R14 ;  /* 0x0000001c190e7224 */ /* 0x000fce00078e020e */
.L_x_4:
[----:B------:R-:W-:Y:S05]  /*0930*/  @!P0 BRA `(.L_x_3) ;  /* 0x0000000000d08947 */ /* 0x000fea0003800000 */
[----:B------:R-:W-:Y:S01]  /*0940*/  VIADD R2, R18, 0xffffffff ;  /* 0xffffffff12027836 */ /* 0x000fe20000000000 */
[----:B------:R-:W-:-:S04]  /*0950*/  ISETP.NE.AND P0, PT, R8, RZ, PT ;  /* 0x000000ff0800720c */ /* 0x000fc80003f05270 */
[----:B------:R-:W-:-:S13]  /*0960*/  ISETP.GE.U32.AND P1, PT, R2, 0x3, PT ;  /* 0x000000030200780c */ /* 0x000fda0003f26070 */
[----:B------:R-:W-:Y:S05]  /*0970*/  @!P1 BRA `(.L_x_5) ;  /* 0x0000000000609947 */ /* 0x000fea0003800000 */
[----:B------:R-:W0:Y:S01]  /*0980*/  LDC.64 R4, c[0x0][0x388] ;  /* 0x0000e200ff047b82 */ /* 0x000e220000000a00 */
[C---:B------:R-:W-:Y:S02]  /*0990*/  IADD3 R19, PT, PT, R16.reuse, UR13, RZ ;  /* 0x0000000d10137c10 */ /* 0x040fe4000fffe0ff */
[----:B------:R-:W-:Y:S02]  /*09a0*/  IADD3 R20, P1, PT, R16, UR13, RZ ;  /* 0x0000000d10147c10 */ /* 0x000fe4000ff3e0ff */
[----:B------:R-:W-:-:S03]  /*09b0*/  IADD3 R15, PT, PT, R11, R16, RZ ;  /* 0x000000100b0f7210 */ /* 0x000fc60007ffe0ff */
[----:B------:R-:W1:Y:S08]  /*09c0*/  LDC.64 R2, c[0x0][0x388] ;  /* 0x0000e200ff027b82 */ /* 0x000e700000000a00 */
[----:B------:R-:W2:Y:S01]  /*09d0*/  LDC.64 R12, c[0x0][0x380] ;  /* 0x0000e000ff0c7b82 */ /* 0x000ea20000000a00 */
[----:B0-----:R-:W-:Y:S01]  /*09e0*/  IMAD.WIDE.U32 R4, R19, 0x4, R4 ;  /* 0x0000000413047825 */ /* 0x001fe200078e0004 */
[----:B------:R-:W-:-:S05]  /*09f0*/  IADD3.X R19, PT, PT, RZ, RZ, RZ, P1, !PT ;  /* 0x000000ffff137210 */ /* 0x000fca0000ffe4ff */
[----:B------:R-:W3:Y:S01]  /*0a00*/  LDG.E R4, desc[UR10][R4.64] ;  /* 0x0000000a04047981 */ /* 0x000ee2000c1e1900 */
[----:B-1----:R-:W-:-:S04]  /*0a10*/  LEA R2, P1, R20, R2, 0x2 ;  /* 0x0000000214027211 */ /* 0x002fc800078210ff */
[----:B------:R-:W-:Y:S01]  /*0a20*/  LEA.HI.X R3, R20, R3, R19, 0x2, P1 ;  /* 0x0000000314037211 */ /* 0x000fe200008f1413 */
[----:B--2---:R-:W-:-:S04]  /*0a30*/  IMAD.WIDE R12, R15, 0x4, R12 ;  /* 0x000000040f0c7825 */ /* 0x004fc800078e020c */
[----:B------:R-:W2:Y:S04]  /*0a40*/  LDG.E R19, desc[UR10][R2.64+0x4] ;  /* 0x0000040a02137981 */ /* 0x000ea8000c1e1900 */
[----:B------:R-:W3:Y:S04]  /*0a50*/  LDG.E R15, desc[UR10][R12.64] ;  /* 0x0000000a0c0f7981 */ /* 0x000ee8000c1e1900 */
[----:B------:R-:W2:Y:S04]  /*0a60*/  LDG.E R20, desc[UR10][R12.64+0x4] ;  /* 0x0000040a0c147981 */ /* 0x000ea8000c1e1900 */
[----:B------:R-:W4:Y:S04]  /*0a70*/  LDG.E R22, desc[UR10][R12.64+0x8] ;  /* 0x0000080a0c167981 */ /* 0x000f28000c1e1900 */
[----:B------:R-:W4:Y:S04]  /*0a80*/  LDG.E R21, desc[UR10][R2.64+0x8] ;  /* 0x0000080a02157981 */ /* 0x000f28000c1e1900 */
[----:B------:R-:W5:Y:S04]  /*0a90*/  LDG.E R24, desc[UR10][R12.64+0xc] ;  /* 0x00000c0a0c187981 */ /* 0x000f68000c1e1900 */
[----:B------:R-:W5:Y:S01]  /*0aa0*/  LDG.E R23, desc[UR10][R2.64+0xc] ;  /* 0x00000c0a02177981 */ /* 0x000f62000c1e1900 */
[----:B------:R-:W-:-:S02]  /*0ab0*/  VIADD R16, R16, 0x4 ;  /* 0x0000000410107836 */ /* 0x000fc40000000000 */
[----:B---3--:R-:W-:-:S04]  /*0ac0*/  IMAD R15, R15, R4, R14 ;  /* 0x000000040f0f7224 */ /* 0x008fc800078e020e */
[----:B--2---:R-:W-:-:S04]  /*0ad0*/  IMAD R15, R20, R19, R15 ;  /* 0x00000013140f7224 */ /* 0x004fc800078e020f */
[----:B----4-:R-:W-:-:S04]  /*0ae0*/  IMAD R15, R22, R21, R15 ;  /* 0x00000015160f7224 */ /* 0x010fc800078e020f */
[----:B-----5:R-:W-:-:S07]  /*0af0*/  IMAD R14, R24, R23, R15 ;  /* 0x00000017180e7224 */ /* 0x020fce00078e020f */
.L_x_5:
[----:B------:R-:W-:Y:S05]  /*0b00*/  @!P0 BRA `(.L_x_3) ;  /* 0x00000000005c8947 */ /* 0x000fea0003800000 */
[----:B------:R-:W0:Y:S01]  /*0b10*/  LDC.64 R4, c[0x0][0x388] ;  /* 0x0000e200ff047b82 */ /* 0x000e220000000a00 */
[----:B------:R-:W-:Y:S02]  /*0b20*/  IADD3 R13, PT, PT, R16, UR13, RZ ;  /* 0x0000000d100d7c10 */ /* 0x000fe4000fffe0ff */
[----:B------:R-:W-:-:S05]  /*0b30*/  IADD3 R11, PT, PT, R11, R16, RZ ;  /* 0x000000100b0b7210 */ /* 0x000fca0007ffe0ff */
[----:B------:R-:W1:Y:S01]  /*0b40*/  LDC.64 R2, c[0x0][0x380] ;  /* 0x0000e000ff027b82 */ /* 0x000e620000000a00 */
[----:B0-----:R-:W-:-:S06]  /*0b50*/  IMAD.WIDE.U32 R4, R13, 0x4, R4 ;  /* 0x000000040d047825 */ /* 0x001fcc00078e0004 */
[----:B------:R-:W2:Y:S01]  /*0b60*/  LDG.E R4, desc[UR10][R4.64] ;  /* 0x0000000a04047981 */ /* 0x000ea2000c1e1900 */
[----:B-1----:R-:W-:-:S05]  /*0b70*/  IMAD.WIDE R2, R11, 0x4, R2 ;  /* 0x000000040b027825 */ /* 0x002fca00078e0202 */
[----:B------:R-:W2:Y:S01]  /*0b80*/  LDG.E R11, desc[UR10][R2.64] ;  /* 0x0000000a020b7981 */ /* 0x000ea2000c1e1900 */
[----:B------:R-:W-:Y:S01]  /*0b90*/  ISETP.NE.AND P0, PT, R8, 0x1, PT ;  /* 0x000000010800780c */ /* 0x000fe20003f05270 */
[----:B--2---:R-:W-:-:S12]  /*0ba0*/  IMAD R14, R11, R4, R14 ;  /* 0x000000040b0e7224 */ /* 0x004fd800078e020e */
[----:B------:R-:W-:Y:S05]  /*0bb0*/  @!P0 BRA `(.L_x_3) ;  /* 0x0000000000308947 */ /* 0x000fea0003800000 */
[----:B------:R-:W0:Y:S01]  /*0bc0*/  LDC.64 R4, c[0x0][0x388] ;  /* 0x0000e200ff047b82 */ /* 0x000e220000000a00 */
[----:B------:R-:W-:Y:S02]  /*0bd0*/  IADD3 R11, P1, PT, R16, UR13, RZ ;  /* 0x0000000d100b7c10 */ /* 0x000fe4000ff3e0ff */
[----:B------:R-:W-:Y:S02]  /*0be0*/  ISETP.NE.AND P0, PT, R8, 0x2, PT ;  /* 0x000000020800780c */ /* 0x000fe40003f05270 */
[----:B------:R-:W-:-:S11]  /*0bf0*/  IADD3.X R12, PT, PT, RZ, RZ, RZ, P1, !PT ;  /* 0x000000ffff0c7210 */ /* 0x000fd60000ffe4ff */
[----:B------:R-:W2:Y:S01]  /*0c00*/  @P0 LDG.E R13, desc[UR10][R2.64+0x8] ;  /* 0x0000080a020d0981 */ /* 0x000ea2000c1e1900 */
[----:B0-----:R-:W-:-:S04]  /*0c10*/  LEA R4, P1, R11, R4, 0x2 ;  /* 0x000000040b047211 */ /* 0x001fc800078210ff */
[----:B------:R-:W-:Y:S02]  /*0c20*/  LEA.HI.X R5, R11, R5, R12, 0x2, P1 ;  /* 0x000000050b057211 */ /* 0x000fe400008f140c */
[----:B------:R-:W3:Y:S04]  /*0c30*/  LDG.E R11, desc[UR10][R2.64+0x4] ;  /* 0x0000040a020b7981 */ /* 0x000ee8000c1e1900 */
[----:B------:R-:W3:Y:S04]  /*0c40*/  LDG.E R12, desc[UR10][R4.64+0x4] ;  /* 0x0000040a040c7981 */ /* 0x000ee8000c1e1900 */
[----:B------:R-:W2:Y:S01]  /*0c50*/  @P0 LDG.E R15, desc[UR10][R4.64+0x8] ;  /* 0x0000080a040f0981 */ /* 0x000ea2000c1e1900 */
[----:B---3--:R-:W-:-:S04]  /*0c60*/  IMAD R14, R11, R12, R14 ;  /* 0x0000000c0b0e7224 */ /* 0x008fc800078e020e */
[----:B--2---:R-:W-:-:S07]  /*0c70*/  @P0 IMAD R14, R13, R15, R14 ;  /* 0x0000000f0d0e0224 */ /* 0x004fce00078e020e */
.L_x_3:
[----:B------:R-:W-:Y:S05]  /*0c80*/  BRA.U UP0, `(.L_x_6) ;  /* 0xfffffff500507547 */ /* 0x000fea000b83ffff */
.L_x_0:
[----:B------:R-:W0:Y:S01]  /*0c90*/  LDC.64 R2, c[0x0][0x390] ;  /* 0x0000e400ff027b82 */ /* 0x000e220000000a00 */
[----:B------:R-:W1:Y:S02]  /*0ca0*/  LDCU UR4, c[0x0][0x39c] ;  /* 0x00007380ff0477ac */ /* 0x000e640008000800 */
[----:B-1----:R-:W-:-:S04]  /*0cb0*/  IMAD R7, R7, UR4, R0 ;  /* 0x0000000407077c24 */ /* 0x002fc8000f8e0200 */
[----:B0-----:R-:W-:-:S05]  /*0cc0*/  IMAD.WIDE R2, R7, 0x4, R2 ;  /* 0x0000000407027825 */ /* 0x001fca00078e0202 */
[----:B------:R-:W-:Y:S01]  /*0cd0*/  STG.E desc[UR10][R2.64], R14 ;  /* 0x0000000e02007986 */ /* 0x000fe2000c10190a */
[----:B------:R-:W-:Y:S05]  /*0ce0*/  EXIT ;  /* 0x000000000000794d */ /* 0x000fea0003800000 */
.L_x_7:
[----:B------:R-:W-:-:S00]  /*0cf0*/  BRA `(.L_x_7) ;  /* 0xfffffffc00fc7947 */ /* 0x000fc0000383ffff */
[----:B------:R-:W-:-:S00]  /*0d00*/  NOP ;  /* 0x0000000000007918 */ /* 0x000fc00000000000 */
[----:B------:R-:W-:-:S00]  /*0d10*/  NOP ;  /* 0x0000000000007918 */ /* 0x000fc00000000000 */
[----:B------:R-:W-:-:S00]  /*0d20*/  NOP ;  /* 0x0000000000007918 */ /* 0x000fc00000000000 */
[----:B------:R-:W-:-:S00]  /*0d30*/  NOP ;  /* 0x0000000000007918 */ /* 0x000fc00000000000 */
[----:B------:R-:W-:-:S00]  /*0d40*/  NOP ;  /* 0x0000000000007918 */ /* 0x000fc00000000000 */
[----:B------:R-:W-:-:S00]  /*0d50*/  NOP ;  /* 0x0000000000007918 */ /* 0x000fc00000000000 */
[----:B------:R-:W-:-:S00]  /*0d60*/  NOP ;  /* 0x0000000000007918 */ /* 0x000fc00000000000 */
[----:B------:R-:W-:-:S00]  /*0d70*/  NOP ;  /* 0x0000000000007918 */ /* 0x000fc00000000000 */
.L_x_8:


//--------------------- .nv.shared.reserved.0     --------------------------
	.section	.nv.shared.reserved.0,"aw",@nobits
	.weak		__nv_reservedSMEM_offset_0_alias
	.size		__nv_reservedSMEM_offset_0_alias, 0, 64
	.other		__nv_reservedSMEM_offset_0_alias,@"STO_CUDA_RESERVED_SHARED STV_DEFAULT"
__nv_reservedSMEM_offset_0_alias:
	.zero		0
	.zero		64


//--------------------- .nv.constant0._Z11convolutionPiS_S_iii --------------------------
	.section	.nv.constant0._Z11convolutionPiS_S_iii,"a",@progbits
	.sectionflags	@""
	.align	4
.nv.constant0._Z11convolutionPiS_S_iii:
	.zero		932


//--------------------- SYMBOLS --------------------------

	.type		.nv.reservedSmem.offset0,@object
	.size		.nv.reservedSmem.offset0,0x4
